//
// Generated by NVIDIA NVVM Compiler
//
// Compiler Build ID: CL-36424714
// Cuda compilation tools, release 13.0, V13.0.88
// Based on NVVM 20.0.0
//

.version 9.0
.target sm_100
.address_size 64

	// .globl	_Z11ConvolutionPfS_S_
// _ZZ11ConvolutionPfS_S_E11kernel_part has been demoted

.visible .entry _Z11ConvolutionPfS_S_(
	.param .u64 .ptr .align 1 _Z11ConvolutionPfS_S__param_0,
	.param .u64 .ptr .align 1 _Z11ConvolutionPfS_S__param_1,
	.param .u64 .ptr .align 1 _Z11ConvolutionPfS_S__param_2
)
{
	.reg .pred 	%p<2>;
	.reg .b32 	%r<29>;
	.reg .b32 	%f<4>;
	.reg .b64 	%rd<9>;
	// demoted variable
	.shared .align 4 .b8 _ZZ11ConvolutionPfS_S_E11kernel_part[108];
	ld.param.u64 	%rd1, [_Z11ConvolutionPfS_S__param_0];
	ld.param.u64 	%rd2, [_Z11ConvolutionPfS_S__param_2];
	mov.u32 	%r1, %ctaid.x;
	mov.u32 	%r6, %tid.x;
	add.s32 	%r7, %r1, %r6;
	add.s32 	%r2, %r7, -1;
	mov.u32 	%r3, %ctaid.y;
	mov.u32 	%r8, %tid.y;
	add.s32 	%r9, %r3, %r8;
	add.s32 	%r4, %r9, -1;
	max.u32 	%r11, %r2, %r4;
	setp.gt.u32 	%p1, %r11, 63;
	mov.u32 	%r12, _ZZ11ConvolutionPfS_S_E11kernel_part;
	mad.lo.s32 	%r13, %r8, 36, %r12;
	mad.lo.s32 	%r5, %r6, 12, %r13;
	@%p1 bra 	$L__BB0_2;
	cvta.to.global.u64 	%rd3, %rd1;
	shl.b32 	%r18, %r2, 6;
	add.s32 	%r19, %r18, %r4;
	mov.u32 	%r20, %tid.z;
	mad.lo.s32 	%r21, %r19, 3, %r20;
	mul.wide.u32 	%rd4, %r21, 4;
	add.s64 	%rd5, %rd3, %rd4;
	ld.global.f32 	%f1, [%rd5];
	shl.b32 	%r22, %r20, 2;
	add.s32 	%r23, %r5, %r22;
	st.shared.f32 	[%r23], %f1;
	bra.uni 	$L__BB0_3;
$L__BB0_2:
	mov.u32 	%r14, %tid.z;
	shl.b32 	%r15, %r14, 2;
	add.s32 	%r16, %r5, %r15;
	mov.b32 	%r17, 0;
	st.shared.u32 	[%r16], %r17;
$L__BB0_3:
	cvta.to.global.u64 	%rd6, %rd2;
	shl.b32 	%r24, %r1, 6;
	add.s32 	%r25, %r24, %r3;
	mul.wide.u32 	%rd7, %r25, 4;
	add.s64 	%rd8, %rd6, %rd7;
	mov.u32 	%r26, %tid.z;
	shl.b32 	%r27, %r26, 2;
	add.s32 	%r28, %r5, %r27;
	ld.shared.f32 	%f2, [%r28];
	atom.global.add.f32 	%f3, [%rd8], %f2;
	ret;

}


// ===== COMPILED SASS (sm_100) =====

	.target	sm_100

	.elftype	@"ET_EXEC"


//--------------------- .note.nv.tkinfo           --------------------------
	.section	.note.nv.tkinfo,"",@"SHT_NOTE"
	.sectionflags	@"SHF_NOTE_NV_TKINFO"
	.tkinfo
        /*0018*/ 	.word	0x00000002
        /*0030*/ 	.string	""
        /*0030*/ 	.string	"ptxas"
        /*0030*/ 	.string	"Cuda compilation tools, release 13.0, V13.0.88"
        /*0030*/ 	.string	"Build cuda_13.0.r13.0/compiler.36424714_0"
        /*0030*/ 	.string	"-arch sm_100 -m 64 "



//--------------------- .note.nv.cuinfo           --------------------------
	.section	.note.nv.cuinfo,"",@"SHT_NOTE"
	.sectionflags	@"SHF_NOTE_NV_CUINFO"
        /*0018*/ 	.short	0x0002
        /*001a*/ 	.short	0x0064
        /*001c*/ 	.short	0x0082
	.zero		2


//--------------------- .nv.info                  --------------------------
	.section	.nv.info,"",@"SHT_CUDA_INFO"
	.align	4


	//----- nvinfo : EIATTR_REGCOUNT
	.align		4
        /*0000*/ 	.byte	0x04, 0x2f
        /*0002*/ 	.short	(.L_1 - .L_0)
	.align		4
.L_0:
        /*0004*/ 	.word	index@(_Z11ConvolutionPfS_S_)
        /*0008*/ 	.word	0x0000000e


	//----- nvinfo : EIATTR_FRAME_SIZE
	.align		4
.L_1:
        /*000c*/ 	.byte	0x04, 0x11
        /*000e*/ 	.short	(.L_3 - .L_2)
	.align		4
.L_2:
        /*0010*/ 	.word	index@(_Z11ConvolutionPfS_S_)
        /*0014*/ 	.word	0x00000000


	//----- nvinfo : EIATTR_MIN_STACK_SIZE
	.align		4
.L_3:
        /*0018*/ 	.byte	0x04, 0x12
        /*001a*/ 	.short	(.L_5 - .L_4)
	.align		4
.L_4:
        /*001c*/ 	.word	index@(_Z11ConvolutionPfS_S_)
        /*0020*/ 	.word	0x00000000
.L_5:


//--------------------- .nv.compat                --------------------------
	.section	.nv.compat,"",@"SHT_CUDA_COMPAT_INFO"
	.align	4
        /*0000*/ 	.byte	0x02, 0x09, 0x00, 0x00, 0x02, 0x02, 0x01, 0x00, 0x02, 0x05, 0x05, 0x00, 0x03, 0x07, 0x01, 0x01
        /*0010*/ 	.byte	0x02, 0x03, 0x00, 0x00, 0x02, 0x06, 0x01, 0x00, 0x04, 0x0b, 0x08, 0x00, 0x09, 0x00, 0x00, 0x00
        /*0020*/ 	.byte	0x00, 0x00, 0x00, 0x00


//--------------------- .nv.info._Z11ConvolutionPfS_S_ --------------------------
	.section	.nv.info._Z11ConvolutionPfS_S_,"",@"SHT_CUDA_INFO"
	.sectionflags	@""
	.align	4


	//----- nvinfo : EIATTR_CUDA_API_VERSION
	.align		4
        /*0000*/ 	.byte	0x04, 0x37
        /*0002*/ 	.short	(.L_7 - .L_6)
.L_6:
        /*0004*/ 	.word	0x00000082


	//----- nvinfo : EIATTR_KPARAM_INFO
	.align		4
.L_7:
        /*0008*/ 	.byte	0x04, 0x17
        /*000a*/ 	.short	(.L_9 - .L_8)
.L_8:
        /*000c*/ 	.word	0x00000000
        /*0010*/ 	.short	0x0002
        /*0012*/ 	.short	0x0010
        /*0014*/ 	.byte	0x00, 0xf5, 0x21, 0x00


	//----- nvinfo : EIATTR_KPARAM_INFO
	.align		4
.L_9:
        /*0018*/ 	.byte	0x04, 0x17
        /*001a*/ 	.short	(.L_11 - .L_10)
.L_10:
        /*001c*/ 	.word	0x00000000
        /*0020*/ 	.short	0x0001
        /*0022*/ 	.short	0x0008
        /*0024*/ 	.byte	0x00, 0xf5, 0x21, 0x00


	//----- nvinfo : EIATTR_KPARAM_INFO
	.align		4
.L_11:
        /*0028*/ 	.byte	0x04, 0x17
        /*002a*/ 	.short	(.L_13 - .L_12)
.L_12:
        /*002c*/ 	.word	0x00000000
        /*0030*/ 	.short	0x0000
        /*0032*/ 	.short	0x0000
        /*0034*/ 	.byte	0x00, 0xf5, 0x21, 0x00


	//----- nvinfo : EIATTR_SPARSE_MMA_MASK
	.align		4
.L_13:
        /*0038*/ 	.byte	0x03, 0x50
        /*003a*/ 	.short	0x0000


	//----- nvinfo : EIATTR_MAXREG_COUNT
	.align		4
        /*003c*/ 	.byte	0x03, 0x1b
        /*003e*/ 	.short	0x00ff


	//----- nvinfo : EIATTR_MERCURY_ISA_VERSION
	.align		4
        /*0040*/ 	.byte	0x03, 0x5f
        /*0042*/ 	.short	0x0101


	//----- nvinfo : EIATTR_VRC_CTA_INIT_COUNT
	.align		4
        /*0044*/ 	.byte	0x02, 0x4a
	.zero		1
	.zero		1


	//----- nvinfo : EIATTR_EXIT_INSTR_OFFSETS
	.align		4
        /*0048*/ 	.byte	0x04, 0x1c
        /*004a*/ 	.short	(.L_15 - .L_14)


	//   ....[0]....
.L_14:
        /*004c*/ 	.word	0x000001d0


	//----- nvinfo : EIATTR_CBANK_PARAM_SIZE
	.align		4
.L_15:
        /*0050*/ 	.byte	0x03, 0x19
        /*0052*/ 	.short	0x0018


	//----- nvinfo : EIATTR_PARAM_CBANK
	.align		4
        /*0054*/ 	.byte	0x04, 0x0a
        /*0056*/ 	.short	(.L_17 - .L_16)
	.align		4
.L_16:
        /*0058*/ 	.word	index@(.nv.constant0._Z11ConvolutionPfS_S_)
        /*005c*/ 	.short	0x0380
        /*005e*/ 	.short	0x0018


	//----- nvinfo : EIATTR_SW_WAR
	.align		4
.L_17:
        /*0060*/ 	.byte	0x04, 0x36
        /*0062*/ 	.short	(.L_19 - .L_18)
.L_18:
        /*0064*/ 	.word	0x00000008
.L_19:


//--------------------- .nv.callgraph             --------------------------
	.section	.nv.callgraph,"",@"SHT_CUDA_CALLGRAPH"
	.align	4
	.sectionentsize	8
	.align		4
        /*0000*/ 	.word	0x00000000
	.align		4
        /*0004*/ 	.word	0xffffffff
	.align		4
        /*0008*/ 	.word	0x00000000
	.align		4
        /*000c*/ 	.word	0xfffffffe
	.align		4
        /*0010*/ 	.word	0x00000000
	.align		4
        /*0014*/ 	.word	0xfffffffd
	.align		4
        /*0018*/ 	.word	0x00000000
	.align		4
        /*001c*/ 	.word	0xfffffffc


//--------------------- .text._Z11ConvolutionPfS_S_ --------------------------
	.section	.text._Z11ConvolutionPfS_S_,"ax",@progbits
	.align	128
        .global         _Z11ConvolutionPfS_S_
        .type           _Z11ConvolutionPfS_S_,@function
        .size           _Z11ConvolutionPfS_S_,(.L_x_1 - _Z11ConvolutionPfS_S_)
        .other          _Z11ConvolutionPfS_S_,@"STO_CUDA_ENTRY STV_DEFAULT"
_Z11ConvolutionPfS_S_:
.text._Z11ConvolutionPfS_S_:
[----:B------:R-:W-:Y:S01]  /*0000*/  LDC R1, c[0x0][0x37c] ;  /* 0x0000df00ff017b82 */ /* 0x000fe20000000800 */
[----:B------:R-:W0:Y:S01]  /*0010*/  S2R R9, SR_TID.Y ;  /* 0x0000000000097919 */ /* 0x000e220000002200 */
[----:B------:R-:W1:Y:S01]  /*0020*/  LDCU.64 UR4, c[0x0][0x358] ;  /* 0x00006b00ff0477ac */ /* 0x000e620008000a00 */
[----:B------:R-:W0:Y:S01]  /*0030*/  S2R R8, SR_CTAID.Y ;  /* 0x0000000000087919 */ /* 0x000e220000002600 */
[----:B------:R-:W2:Y:S01]  /*0040*/  S2R R6, SR_TID.X ;  /* 0x0000000000067919 */ /* 0x000ea20000002100 */
[----:B------:R-:W2:Y:S01]  /*0050*/  S2R R7, SR_CTAID.X ;  /* 0x0000000000077919 */ /* 0x000ea20000002500 */
[----:B------:R-:W3:Y:S01]  /*0060*/  S2R R11, SR_TID.Z ;  /* 0x00000000000b7919 */ /* 0x000ee20000002300 */
[----:B0-----:R-:W-:Y:S02]  /*0070*/  IADD3 R5, PT, PT, R8, -0x1, R9 ;  /* 0xffffffff08057810 */ /* 0x001fe40007ffe009 */
[----:B--2---:R-:W-:-:S04]  /*0080*/  IADD3 R0, PT, PT, R7, -0x1, R6 ;  /* 0xffffffff07007810 */ /* 0x004fc80007ffe006 */
[----:B------:R-:W-:-:S04]  /*0090*/  VIMNMX.U32 R2, PT, PT, R0, R5, !PT ;  /* 0x0000000500027248 */ /* 0x000fc80007fe0000 */
[----:B------:R-:W-:-:S13]  /*00a0*/  ISETP.GT.U32.AND P0, PT, R2, 0x3f, PT ;  /* 0x0000003f0200780c */ /* 0x000fda0003f04070 */
[----:B------:R-:W0:Y:S01]  /*00b0*/  @!P0 LDC.64 R2, c[0x0][0x380] ;  /* 0x0000e000ff028b82 */ /* 0x000e220000000a00 */
[----:B------:R-:W-:-:S04]  /*00c0*/  @!P0 IMAD R0, R0, 0x40, R5 ;  /* 0x0000004000008824 */ /* 0x000fc800078e0205 */
[----:B---3--:R-:W-:-:S04]  /*00d0*/  @!P0 IMAD R5, R0, 0x3, R11 ;  /* 0x0000000300058824 */ /* 0x008fc800078e020b */
[----:B0-----:R-:W-:-:S05]  /*00e0*/  @!P0 IMAD.WIDE.U32 R2, R5, 0x4, R2 ;  /* 0x0000000405028825 */ /* 0x001fca00078e0002 */
[----:B-1----:R0:W2:Y:S01]  /*00f0*/  @!P0 LDG.E R4, desc[UR4][R2.64] ;  /* 0x0000000402048981 */ /* 0x0020a2000c1e1900 */
[----:B------:R-:W-:Y:S01]  /*0100*/  MOV R0, 0x400 ;  /* 0x0000040000007802 */ /* 0x000fe20000000f00 */
[----:B------:R-:W-:Y:S01]  /*0110*/  IMAD R7, R7, 0x40, R8 ;  /* 0x0000004007077824 */ /* 0x000fe200078e0208 */
[----:B------:R-:W1:Y:S01]  /*0120*/  S2R R5, SR_CgaCtaId ;  /* 0x0000000000057919 */ /* 0x000e620000008800 */
[----:B0-----:R-:W0:Y:S02]  /*0130*/  LDC.64 R2, c[0x0][0x390] ;  /* 0x0000e400ff027b82 */ /* 0x001e240000000a00 */
[----:B0-----:R-:W-:Y:S01]  /*0140*/  IMAD.WIDE.U32 R2, R7, 0x4, R2 ;  /* 0x0000000407027825 */ /* 0x001fe200078e0002 */
[----:B-1----:R-:W-:-:S05]  /*0150*/  LEA R0, R5, R0, 0x18 ;  /* 0x0000000005007211 */ /* 0x002fca00078ec0ff */
[----:B------:R-:W-:-:S04]  /*0160*/  IMAD R0, R9, 0x24, R0 ;  /* 0x0000002409007824 */ /* 0x000fc800078e0200 */
[----:B------:R-:W-:-:S05]  /*0170*/  IMAD R0, R6, 0xc, R0 ;  /* 0x0000000c06007824 */ /* 0x000fca00078e0200 */
[----:B------:R-:W-:-:S05]  /*0180*/  LEA R5, R11, R0, 0x2 ;  /* 0x000000000b057211 */ /* 0x000fca00078e10ff */
[----:B--2---:R-:W-:Y:S04]  /*0190*/  @!P0 STS [R5], R4 ;  /* 0x0000000405008388 */ /* 0x004fe80000000800 */
[----:B------:R-:W-:Y:S04]  /*01a0*/  @P0 STS [R5], RZ ;  /* 0x000000ff05000388 */ /* 0x000fe80000000800 */
[----:B------:R-:W0:Y:S04]  /*01b0*/  LDS R9, [R5] ;  /* 0x0000000005097984 */ /* 0x000e280000000800 */
[----:B0-----:R-:W-:Y:S01]  /*01c0*/  REDG.E.ADD.F32.FTZ.RN.STRONG.GPU desc[UR4][R2.64], R9 ;  /* 0x00000009020079a6 */ /* 0x001fe2000c12f304 */
[----:B------:R-:W-:Y:S05]  /*01d0*/  EXIT ;  /* 0x000000000000794d */ /* 0x000fea0003800000 */
.L_x_0:
[----:B------:R-:W-:-:S00]  /*01e0*/  BRA `(.L_x_0) ;  /* 0xfffffffc00fc7947 */ /* 0x000fc0000383ffff */
[----:B------:R-:W-:-:S00]  /*01f0*/  NOP ;  /* 0x0000000000007918 */ /* 0x000fc00000000000 */
        /* <DEDUP_REMOVED lines=8> */
.L_x_1:


//--------------------- .nv.shared._Z11ConvolutionPfS_S_ --------------------------
	.section	.nv.shared._Z11ConvolutionPfS_S_,"aw",@nobits
	.sectionflags	@""
	.align	4
.nv.shared._Z11ConvolutionPfS_S_:
	.zero		1132


//--------------------- .nv.shared.reserved.0     --------------------------
	.section	.nv.shared.reserved.0,"aw",@nobits
	.weak		__nv_reservedSMEM_offset_0_alias
	.size		__nv_reservedSMEM_offset_0_alias, 0, 64
	.other		__nv_reservedSMEM_offset_0_alias,@"STO_CUDA_RESERVED_SHARED STV_DEFAULT"
__nv_reservedSMEM_offset_0_alias:
	.zero		0
	.zero		64


//--------------------- .nv.constant0._Z11ConvolutionPfS_S_ --------------------------
	.section	.nv.constant0._Z11ConvolutionPfS_S_,"a",@progbits
	.sectionflags	@""
	.align	4
.nv.constant0._Z11ConvolutionPfS_S_:
	.zero		920


//--------------------- SYMBOLS --------------------------

	.type		.nv.reservedSmem.offset0,@object
	.size		.nv.reservedSmem.offset0,0x4
	.type		.nv.reservedSmem.cap,@object
	.size		.nv.reservedSmem.cap,0x4
